	.headerflags	@"EF_CUDA_TEXMODE_UNIFIED EF_CUDA_64BIT_ADDRESS EF_CUDA_ACCELERATORS EF_CUDA_SM90 EF_CUDA_VIRTUAL_SM(EF_CUDA_SM90)"
	.elftype	@"ET_EXEC"


//--------------------- .nv.info                  --------------------------
	.section	.nv.info,"",@"SHT_CUDA_INFO"
	.align	4


	//----- nvinfo : EIATTR_REGCOUNT
	.align		4
        /*0000*/ 	.byte	0x04, 0x2f
        /*0002*/ 	.short	(.L_1 - .L_0)
	.align		4
.L_0:
        /*0004*/ 	.word	index@(triton_poi_fused_relu_threshold_backward_0)
        /*0008*/ 	.word	0x0000000c


	//----- nvinfo : EIATTR_MIN_STACK_SIZE
	.align		4
.L_1:
        /*000c*/ 	.byte	0x04, 0x12
        /*000e*/ 	.short	(.L_3 - .L_2)
	.align		4
.L_2:
        /*0010*/ 	.word	index@(triton_poi_fused_relu_threshold_backward_0)
        /*0014*/ 	.word	0x00000000


	//----- nvinfo : EIATTR_FRAME_SIZE
	.align		4
.L_3:
        /*0018*/ 	.byte	0x04, 0x11
        /*001a*/ 	.short	(.L_5 - .L_4)
	.align		4
.L_4:
        /*001c*/ 	.word	index@(triton_poi_fused_relu_threshold_backward_0)
        /*0020*/ 	.word	0x00000000


	//----- nvinfo : EIATTR_MIN_STACK_SIZE
	.align		4
.L_5:
        /*0024*/ 	.byte	0x04, 0x12
        /*0026*/ 	.short	(.L_7 - .L_6)
	.align		4
.L_6:
        /*0028*/ 	.word	index@(triton_poi_fused_relu_threshold_backward_0)
        /*002c*/ 	.word	0x00000000
.L_7:


//--------------------- .nv.info.triton_poi_fused_relu_threshold_backward_0 --------------------------
	.section	.nv.info.triton_poi_fused_relu_threshold_backward_0,"",@"SHT_CUDA_INFO"
	.sectionflags	@""
	.align	4


	//----- nvinfo : EIATTR_CUDA_API_VERSION
	.align		4
        /*0000*/ 	.byte	0x04, 0x37
        /*0002*/ 	.short	(.L_9 - .L_8)
.L_8:
        /*0004*/ 	.word	0x0000007c


	//----- nvinfo : EIATTR_KPARAM_INFO
	.align		4
.L_9:
        /*0008*/ 	.byte	0x04, 0x17
        /*000a*/ 	.short	(.L_11 - .L_10)
.L_10:
        /*000c*/ 	.word	0x00000000
        /*0010*/ 	.short	0x0003
        /*0012*/ 	.short	0x0018
        /*0014*/ 	.byte	0x00, 0xf0, 0x11, 0x00


	//----- nvinfo : EIATTR_KPARAM_INFO
	.align		4
.L_11:
        /*0018*/ 	.byte	0x04, 0x17
        /*001a*/ 	.short	(.L_13 - .L_12)
.L_12:
        /*001c*/ 	.word	0x00000000
        /*0020*/ 	.short	0x0002
        /*0022*/ 	.short	0x0010
        /*0024*/ 	.byte	0x00, 0xf4, 0x21, 0x00


	//----- nvinfo : EIATTR_KPARAM_INFO
	.align		4
.L_13:
        /*0028*/ 	.byte	0x04, 0x17
        /*002a*/ 	.short	(.L_15 - .L_14)
.L_14:
        /*002c*/ 	.word	0x00000000
        /*0030*/ 	.short	0x0001
        /*0032*/ 	.short	0x0008
        /*0034*/ 	.byte	0x00, 0xf4, 0x21, 0x00


	//----- nvinfo : EIATTR_KPARAM_INFO
	.align		4
.L_15:
        /*0038*/ 	.byte	0x04, 0x17
        /*003a*/ 	.short	(.L_17 - .L_16)
.L_16:
        /*003c*/ 	.word	0x00000000
        /*0040*/ 	.short	0x0000
        /*0042*/ 	.short	0x0000
        /*0044*/ 	.byte	0x00, 0xf4, 0x21, 0x00


	//----- nvinfo : EIATTR_SPARSE_MMA_MASK
	.align		4
.L_17:
        /*0048*/ 	.byte	0x03, 0x50
        /*004a*/ 	.short	0x0000


	//----- nvinfo : EIATTR_MAXREG_COUNT
	.align		4
        /*004c*/ 	.byte	0x03, 0x1b
        /*004e*/ 	.short	0x00ff


	//----- nvinfo : EIATTR_EXIT_INSTR_OFFSETS
	.align		4
        /*0050*/ 	.byte	0x04, 0x1c
        /*0052*/ 	.short	(.L_19 - .L_18)


	//   ....[0]....
.L_18:
        /*0054*/ 	.word	0x000001b0


	//   ....[1]....
        /*0058*/ 	.word	0x000001d0


	//----- nvinfo : EIATTR_REQNTID
	.align		4
.L_19:
        /*005c*/ 	.byte	0x04, 0x10
        /*005e*/ 	.short	(.L_21 - .L_20)
.L_20:
        /*0060*/ 	.word	0x00000080
        /*0064*/ 	.word	0x00000001
        /*0068*/ 	.word	0x00000001


	//----- nvinfo : EIATTR_CBANK_PARAM_SIZE
	.align		4
.L_21:
        /*006c*/ 	.byte	0x03, 0x19
        /*006e*/ 	.short	0x001c


	//----- nvinfo : EIATTR_PARAM_CBANK
	.align		4
        /*0070*/ 	.byte	0x04, 0x0a
        /*0072*/ 	.short	(.L_23 - .L_22)
	.align		4
.L_22:
        /*0074*/ 	.word	index@(.nv.constant0.triton_poi_fused_relu_threshold_backward_0)
        /*0078*/ 	.short	0x0210
        /*007a*/ 	.short	0x001c


	//----- nvinfo : EIATTR_SW_WAR
	.align		4
.L_23:
        /*007c*/ 	.byte	0x04, 0x36
        /*007e*/ 	.short	(.L_25 - .L_24)
.L_24:
        /*0080*/ 	.word	0x00000008
.L_25:


//--------------------- .nv.callgraph             --------------------------
	.section	.nv.callgraph,"",@"SHT_CUDA_CALLGRAPH"
	.align	4
	.sectionentsize	8
	.align		4
        /*0000*/ 	.word	0x00000000
	.align		4
        /*0004*/ 	.word	0xffffffff
	.align		4
        /*0008*/ 	.word	0x00000000
	.align		4
        /*000c*/ 	.word	0xfffffffe
	.align		4
        /*0010*/ 	.word	0x00000000
	.align		4
        /*0014*/ 	.word	0xfffffffd
	.align		4
        /*0018*/ 	.word	0x00000000
	.align		4
        /*001c*/ 	.word	0xfffffffc


//--------------------- .text.triton_poi_fused_relu_threshold_backward_0 --------------------------
	.section	.text.triton_poi_fused_relu_threshold_backward_0,"ax",@progbits
	.align	128
        .global         triton_poi_fused_relu_threshold_backward_0
        .type           triton_poi_fused_relu_threshold_backward_0,@function
        .size           triton_poi_fused_relu_threshold_backward_0,(.L_x_1 - triton_poi_fused_relu_threshold_backward_0)
        .other          triton_poi_fused_relu_threshold_backward_0,@"STO_CUDA_ENTRY STV_DEFAULT"
triton_poi_fused_relu_threshold_backward_0:
.text.triton_poi_fused_relu_threshold_backward_0:
[----:B------:R-:W0:Y:S02]  /*0000*/  LDC R1, c[0x0][0x28] ;  /* 0x00000a00ff017b82 */ /* 0x000e240000000800 */
[----:B------:R-:W1:Y:S01]  /*0010*/  S2R R0, SR_TID.X ;  /* 0x0000000000007919 */ /* 0x000e620000002100 */
[----:B------:R-:W2:Y:S01]  /*0020*/  LDC.64 R2, c[0x0][0x210] ;  /* 0x00008400ff027b82 */ /* 0x000ea20000000a00 */
[----:B------:R-:W-:Y:S01]  /*0030*/  CS2R R8, SRZ ;  /* 0x0000000000087805 */ /* 0x000fe2000001ff00 */
[----:B------:R-:W-:Y:S01]  /*0040*/  ULDC.64 UR4, c[0x0][0x208] ;  /* 0x0000820000047ab9 */ /* 0x000fe20000000a00 */
[----:B------:R-:W3:Y:S01]  /*0050*/  S2R R7, SR_CTAID.X ;  /* 0x0000000000077919 */ /* 0x000ee20000002500 */
[----:B------:R-:W-:-:S04]  /*0060*/  ULDC.64 UR6, c[0x0][0x220] ;  /* 0x0000880000067ab9 */ /* 0x000fc80000000a00 */
[----:B------:R-:W4:Y:S01]  /*0070*/  LDC.64 R4, c[0x0][0x218] ;  /* 0x00008600ff047b82 */ /* 0x000f220000000a00 */
[----:B-1----:R-:W-:-:S05]  /*0080*/  IMAD.SHL.U32 R0, R0, 0x2, RZ ;  /* 0x0000000200007824 */ /* 0x002fca00078e00ff */
[----:B------:R-:W-:-:S05]  /*0090*/  LOP3.LUT R0, R0, 0xfe, RZ, 0xc0, !PT ;  /* 0x000000fe00007812 */ /* 0x000fca00078ec0ff */
[----:B---3--:R-:W-:-:S04]  /*00a0*/  IMAD R7, R7, 0x100, R0 ;  /* 0x0000010007077824 */ /* 0x008fc800078e0200 */
[C---:B--2---:R-:W-:Y:S01]  /*00b0*/  IMAD.WIDE R2, R7.reuse, 0x4, R2 ;  /* 0x0000000407027825 */ /* 0x044fe200078e0202 */
[----:B------:R-:W-:-:S13]  /*00c0*/  ISETP.GE.AND P0, PT, R7, 0x400, PT ;  /* 0x000004000700780c */ /* 0x000fda0003f06270 */
[----:B------:R-:W2:Y:S01]  /*00d0*/  @!P0 LDG.E.64 R8, desc[UR4][R2.64] ;  /* 0x0000000402088981 */ /* 0x000ea2000c1e1b00 */
[----:B----4-:R-:W-:Y:S01]  /*00e0*/  IMAD.WIDE R4, R7, 0x4, R4 ;  /* 0x0000000407047825 */ /* 0x010fe200078e0204 */
[C---:B--2---:R-:W-:Y:S02]  /*00f0*/  FSETP.GEU.AND P2, PT, R8.reuse, RZ, PT ;  /* 0x000000ff0800720b */ /* 0x044fe40003f4e000 */
[C---:B------:R-:W-:Y:S02]  /*0100*/  FSETP.GEU.AND P1, PT, R9.reuse, RZ, PT ;  /* 0x000000ff0900720b */ /* 0x040fe40003f2e000 */
[----:B------:R-:W-:Y:S02]  /*0110*/  FSEL R8, R8, RZ, P2 ;  /* 0x000000ff08087208 */ /* 0x000fe40001000000 */
[----:B------:R-:W-:Y:S02]  /*0120*/  FSEL R9, R9, RZ, P1 ;  /* 0x000000ff09097208 */ /* 0x000fe40000800000 */
[----:B------:R-:W-:-:S02]  /*0130*/  FSETP.GTU.AND P3, PT, R8, RZ, PT ;  /* 0x000000ff0800720b */ /* 0x000fc40003f6c000 */
[----:B------:R-:W-:Y:S01]  /*0140*/  FSETP.GTU.AND P2, PT, R9, RZ, PT ;  /* 0x000000ff0900720b */ /* 0x000fe20003f4c000 */
[----:B------:R1:W-:Y:S01]  /*0150*/  @!P0 STG.E.64 desc[UR4][R4.64], R8 ;  /* 0x0000000804008986 */ /* 0x0003e2000c101b04 */
[----:B------:R-:W-:Y:S02]  /*0160*/  IADD3 R6, P1, R7, UR6, RZ ;  /* 0x0000000607067c10 */ /* 0x000fe4000ff3e0ff */
[----:B------:R-:W-:Y:S02]  /*0170*/  SEL R0, RZ, 0x1, P3 ;  /* 0x00000001ff007807 */ /* 0x000fe40001800000 */
[----:B------:R-:W-:Y:S02]  /*0180*/  SEL R3, RZ, 0x100, P2 ;  /* 0x00000100ff037807 */ /* 0x000fe40001000000 */
[----:B------:R-:W-:-:S03]  /*0190*/  LEA.HI.X.SX32 R7, R7, UR7, 0x1, P1 ;  /* 0x0000000707077c11 */ /* 0x000fc600088f0eff */
[----:B------:R-:W-:Y:S01]  /*01a0*/  IMAD.IADD R3, R0, 0x1, R3 ;  /* 0x0000000100037824 */ /* 0x000fe200078e0203 */
[----:B------:R-:W-:Y:S06]  /*01b0*/  @P0 EXIT ;  /* 0x000000000000094d */ /* 0x000fec0003800000 */
[----:B------:R-:W-:Y:S01]  /*01c0*/  STG.E.U16 desc[UR4][R6.64], R3 ;  /* 0x0000000306007986 */ /* 0x000fe2000c101504 */
[----:B------:R-:W-:Y:S05]  /*01d0*/  EXIT ;  /* 0x000000000000794d */ /* 0x000fea0003800000 */
.L_x_0:
[----:B------:R-:W-:-:S00]  /*01e0*/  BRA `(.L_x_0) ;  /* 0xfffffffc00fc7947 */ /* 0x000fc0000383ffff */
[----:B------:R-:W-:-:S00]  /*01f0*/  NOP ;  /* 0x0000000000007918 */ /* 0x000fc00000000000 */
        /* <DEDUP_REMOVED lines=8> */
.L_x_1:


//--------------------- .nv.constant0.triton_poi_fused_relu_threshold_backward_0 --------------------------
	.section	.nv.constant0.triton_poi_fused_relu_threshold_backward_0,"a",@progbits
	.sectionflags	@""
	.align	4
.nv.constant0.triton_poi_fused_relu_threshold_backward_0:
	.zero		556
